	.headerflags	@"EF_CUDA_TEXMODE_UNIFIED EF_CUDA_64BIT_ADDRESS EF_CUDA_ACCELERATORS EF_CUDA_SM90 EF_CUDA_VIRTUAL_SM(EF_CUDA_SM90)"
	.elftype	@"ET_EXEC"


//--------------------- .nv.info                  --------------------------
	.section	.nv.info,"",@"SHT_CUDA_INFO"
	.align	4


	//----- nvinfo : EIATTR_REGCOUNT
	.align		4
        /*0000*/ 	.byte	0x04, 0x2f
        /*0002*/ 	.short	(.L_3 - .L_2)
	.align		4
.L_2:
        /*0004*/ 	.word	index@(triton_per_fused__native_batch_norm_legit_no_training_add_convolution_mean_relu_13)
        /*0008*/ 	.word	0x00000028


	//----- nvinfo : EIATTR_MIN_STACK_SIZE
	.align		4
.L_3:
        /*000c*/ 	.byte	0x04, 0x12
        /*000e*/ 	.short	(.L_5 - .L_4)
	.align		4
.L_4:
        /*0010*/ 	.word	index@(triton_per_fused__native_batch_norm_legit_no_training_add_convolution_mean_relu_13)
        /*0014*/ 	.word	0x00000000


	//----- nvinfo : EIATTR_FRAME_SIZE
	.align		4
.L_5:
        /*0018*/ 	.byte	0x04, 0x11
        /*001a*/ 	.short	(.L_7 - .L_6)
	.align		4
.L_6:
        /*001c*/ 	.word	index@(triton_per_fused__native_batch_norm_legit_no_training_add_convolution_mean_relu_13)
        /*0020*/ 	.word	0x00000000


	//----- nvinfo : EIATTR_MIN_STACK_SIZE
	.align		4
.L_7:
        /*0024*/ 	.byte	0x04, 0x12
        /*0026*/ 	.short	(.L_9 - .L_8)
	.align		4
.L_8:
        /*0028*/ 	.word	index@(triton_per_fused__native_batch_norm_legit_no_training_add_convolution_mean_relu_13)
        /*002c*/ 	.word	0x00000000
.L_9:


//--------------------- .nv.info.triton_per_fused__native_batch_norm_legit_no_training_add_convolution_mean_relu_13 --------------------------
	.section	.nv.info.triton_per_fused__native_batch_norm_legit_no_training_add_convolution_mean_relu_13,"",@"SHT_CUDA_INFO"
	.sectionflags	@""
	.align	4


	//----- nvinfo : EIATTR_CUDA_API_VERSION
	.align		4
        /*0000*/ 	.byte	0x04, 0x37
        /*0002*/ 	.short	(.L_11 - .L_10)
.L_10:
        /*0004*/ 	.word	0x0000007c


	//----- nvinfo : EIATTR_KPARAM_INFO
	.align		4
.L_11:
        /*0008*/ 	.byte	0x04, 0x17
        /*000a*/ 	.short	(.L_13 - .L_12)
.L_12:
        /*000c*/ 	.word	0x00000000
        /*0010*/ 	.short	0x000d
        /*0012*/ 	.short	0x0064
        /*0014*/ 	.byte	0x00, 0xf0, 0x11, 0x00


	//----- nvinfo : EIATTR_KPARAM_INFO
	.align		4
.L_13:
        /*0018*/ 	.byte	0x04, 0x17
        /*001a*/ 	.short	(.L_15 - .L_14)
.L_14:
        /*001c*/ 	.word	0x00000000
        /*0020*/ 	.short	0x000c
        /*0022*/ 	.short	0x0060
        /*0024*/ 	.byte	0x00, 0xf0, 0x11, 0x00


	//----- nvinfo : EIATTR_KPARAM_INFO
	.align		4
.L_15:
        /*0028*/ 	.byte	0x04, 0x17
        /*002a*/ 	.short	(.L_17 - .L_16)
.L_16:
        /*002c*/ 	.word	0x00000000
        /*0030*/ 	.short	0x000b
        /*0032*/ 	.short	0x0058
        /*0034*/ 	.byte	0x00, 0xf4, 0x21, 0x00


	//----- nvinfo : EIATTR_KPARAM_INFO
	.align		4
.L_17:
        /*0038*/ 	.byte	0x04, 0x17
        /*003a*/ 	.short	(.L_19 - .L_18)
.L_18:
        /*003c*/ 	.word	0x00000000
        /*0040*/ 	.short	0x000a
        /*0042*/ 	.short	0x0050
        /*0044*/ 	.byte	0x00, 0xf4, 0x21, 0x00


	//----- nvinfo : EIATTR_KPARAM_INFO
	.align		4
.L_19:
        /*0048*/ 	.byte	0x04, 0x17
        /*004a*/ 	.short	(.L_21 - .L_20)
.L_20:
        /*004c*/ 	.word	0x00000000
        /*0050*/ 	.short	0x0009
        /*0052*/ 	.short	0x0048
        /*0054*/ 	.byte	0x00, 0xf4, 0x21, 0x00


	//----- nvinfo : EIATTR_KPARAM_INFO
	.align		4
.L_21:
        /*0058*/ 	.byte	0x04, 0x17
        /*005a*/ 	.short	(.L_23 - .L_22)
.L_22:
        /*005c*/ 	.word	0x00000000
        /*0060*/ 	.short	0x0008
        /*0062*/ 	.short	0x0040
        /*0064*/ 	.byte	0x00, 0xf4, 0x21, 0x00


	//----- nvinfo : EIATTR_KPARAM_INFO
	.align		4
.L_23:
        /*0068*/ 	.byte	0x04, 0x17
        /*006a*/ 	.short	(.L_25 - .L_24)
.L_24:
        /*006c*/ 	.word	0x00000000
        /*0070*/ 	.short	0x0007
        /*0072*/ 	.short	0x0038
        /*0074*/ 	.byte	0x00, 0xf4, 0x21, 0x00


	//----- nvinfo : EIATTR_KPARAM_INFO
	.align		4
.L_25:
        /*0078*/ 	.byte	0x04, 0x17
        /*007a*/ 	.short	(.L_27 - .L_26)
.L_26:
        /*007c*/ 	.word	0x00000000
        /*0080*/ 	.short	0x0006
        /*0082*/ 	.short	0x0030
        /*0084*/ 	.byte	0x00, 0xf4, 0x21, 0x00


	//----- nvinfo : EIATTR_KPARAM_INFO
	.align		4
.L_27:
        /*0088*/ 	.byte	0x04, 0x17
        /*008a*/ 	.short	(.L_29 - .L_28)
.L_28:
        /*008c*/ 	.word	0x00000000
        /*0090*/ 	.short	0x0005
        /*0092*/ 	.short	0x0028
        /*0094*/ 	.byte	0x00, 0xf4, 0x21, 0x00


	//----- nvinfo : EIATTR_KPARAM_INFO
	.align		4
.L_29:
        /*0098*/ 	.byte	0x04, 0x17
        /*009a*/ 	.short	(.L_31 - .L_30)
.L_30:
        /*009c*/ 	.word	0x00000000
        /*00a0*/ 	.short	0x0004
        /*00a2*/ 	.short	0x0020
        /*00a4*/ 	.byte	0x00, 0xf4, 0x21, 0x00


	//----- nvinfo : EIATTR_KPARAM_INFO
	.align		4
.L_31:
        /*00a8*/ 	.byte	0x04, 0x17
        /*00aa*/ 	.short	(.L_33 - .L_32)
.L_32:
        /*00ac*/ 	.word	0x00000000
        /*00b0*/ 	.short	0x0003
        /*00b2*/ 	.short	0x0018
        /*00b4*/ 	.byte	0x00, 0xf4, 0x21, 0x00


	//----- nvinfo : EIATTR_KPARAM_INFO
	.align		4
.L_33:
        /*00b8*/ 	.byte	0x04, 0x17
        /*00ba*/ 	.short	(.L_35 - .L_34)
.L_34:
        /*00bc*/ 	.word	0x00000000
        /*00c0*/ 	.short	0x0002
        /*00c2*/ 	.short	0x0010
        /*00c4*/ 	.byte	0x00, 0xf4, 0x21, 0x00


	//----- nvinfo : EIATTR_KPARAM_INFO
	.align		4
.L_35:
        /*00c8*/ 	.byte	0x04, 0x17
        /*00ca*/ 	.short	(.L_37 - .L_36)
.L_36:
        /*00cc*/ 	.word	0x00000000
        /*00d0*/ 	.short	0x0001
        /*00d2*/ 	.short	0x0008
        /*00d4*/ 	.byte	0x00, 0xf4, 0x21, 0x00


	//----- nvinfo : EIATTR_KPARAM_INFO
	.align		4
.L_37:
        /*00d8*/ 	.byte	0x04, 0x17
        /*00da*/ 	.short	(.L_39 - .L_38)
.L_38:
        /*00dc*/ 	.word	0x00000000
        /*00e0*/ 	.short	0x0000
        /*00e2*/ 	.short	0x0000
        /*00e4*/ 	.byte	0x00, 0xf4, 0x21, 0x00


	//----- nvinfo : EIATTR_SPARSE_MMA_MASK
	.align		4
.L_39:
        /*00e8*/ 	.byte	0x03, 0x50
        /*00ea*/ 	.short	0x0000


	//----- nvinfo : EIATTR_MAXREG_COUNT
	.align		4
        /*00ec*/ 	.byte	0x03, 0x1b
        /*00ee*/ 	.short	0x00ff


	//----- nvinfo : EIATTR_COOP_GROUP_MASK_REGIDS
	.align		4
        /*00f0*/ 	.byte	0x04, 0x29
        /*00f2*/ 	.short	(.L_41 - .L_40)


	//   ....[0]....
.L_40:
        /*00f4*/ 	.word	0xffffffff


	//   ....[1]....
        /*00f8*/ 	.word	0xffffffff


	//   ....[2]....
        /*00fc*/ 	.word	0xffffffff


	//   ....[3]....
        /*0100*/ 	.word	0xffffffff


	//----- nvinfo : EIATTR_COOP_GROUP_INSTR_OFFSETS
	.align		4
.L_41:
        /*0104*/ 	.byte	0x04, 0x28
        /*0106*/ 	.short	(.L_43 - .L_42)


	//   ....[0]....
.L_42:
        /*0108*/ 	.word	0x00000f70


	//   ....[1]....
        /*010c*/ 	.word	0x00000f80


	//   ....[2]....
        /*0110*/ 	.word	0x00000fb0


	//   ....[3]....
        /*0114*/ 	.word	0x00000fc0


	//----- nvinfo : EIATTR_EXIT_INSTR_OFFSETS
	.align		4
.L_43:
        /*0118*/ 	.byte	0x04, 0x1c
        /*011a*/ 	.short	(.L_45 - .L_44)


	//   ....[0]....
.L_44:
        /*011c*/ 	.word	0x00001100


	//   ....[1]....
        /*0120*/ 	.word	0x00001130


	//----- nvinfo : EIATTR_REQNTID
	.align		4
.L_45:
        /*0124*/ 	.byte	0x04, 0x10
        /*0126*/ 	.short	(.L_47 - .L_46)
.L_46:
        /*0128*/ 	.word	0x00000100
        /*012c*/ 	.word	0x00000001
        /*0130*/ 	.word	0x00000001


	//----- nvinfo : EIATTR_CBANK_PARAM_SIZE
	.align		4
.L_47:
        /*0134*/ 	.byte	0x03, 0x19
        /*0136*/ 	.short	0x0068


	//----- nvinfo : EIATTR_PARAM_CBANK
	.align		4
        /*0138*/ 	.byte	0x04, 0x0a
        /*013a*/ 	.short	(.L_49 - .L_48)
	.align		4
.L_48:
        /*013c*/ 	.word	index@(.nv.constant0.triton_per_fused__native_batch_norm_legit_no_training_add_convolution_mean_relu_13)
        /*0140*/ 	.short	0x0210
        /*0142*/ 	.short	0x0068


	//----- nvinfo : EIATTR_SW_WAR
	.align		4
.L_49:
        /*0144*/ 	.byte	0x04, 0x36
        /*0146*/ 	.short	(.L_51 - .L_50)
.L_50:
        /*0148*/ 	.word	0x00000008
.L_51:


//--------------------- .nv.callgraph             --------------------------
	.section	.nv.callgraph,"",@"SHT_CUDA_CALLGRAPH"
	.align	4
	.sectionentsize	8
	.align		4
        /*0000*/ 	.word	0x00000000
	.align		4
        /*0004*/ 	.word	0xffffffff
	.align		4
        /*0008*/ 	.word	0x00000000
	.align		4
        /*000c*/ 	.word	0xfffffffe
	.align		4
        /*0010*/ 	.word	0x00000000
	.align		4
        /*0014*/ 	.word	0xfffffffd
	.align		4
        /*0018*/ 	.word	0x00000000
	.align		4
        /*001c*/ 	.word	0xfffffffc


//--------------------- .nv.constant4             --------------------------
	.section	.nv.constant4,"a",@progbits
	.align	8
	.align		8
.nv.constant4:
        /*0000*/ 	.dword	_$_str
	.align		8
        /*0008*/ 	.dword	_$_str_$_2


//--------------------- .text.triton_per_fused__native_batch_norm_legit_no_training_add_convolution_mean_relu_13 --------------------------
	.section	.text.triton_per_fused__native_batch_norm_legit_no_training_add_convolution_mean_relu_13,"ax",@progbits
	.sectionflags	@"SHF_BARRIERS=1"
	.align	128
        .global         triton_per_fused__native_batch_norm_legit_no_training_add_convolution_mean_relu_13
        .type           triton_per_fused__native_batch_norm_legit_no_training_add_convolution_mean_relu_13,@function
        .size           triton_per_fused__native_batch_norm_legit_no_training_add_convolution_mean_relu_13,(.L_x_1 - triton_per_fused__native_batch_norm_legit_no_training_add_convolution_mean_relu_13)
        .other          triton_per_fused__native_batch_norm_legit_no_training_add_convolution_mean_relu_13,@"STO_CUDA_ENTRY STV_DEFAULT"
triton_per_fused__native_batch_norm_legit_no_training_add_convolution_mean_relu_13:
.text.triton_per_fused__native_batch_norm_legit_no_training_add_convolution_mean_relu_13:
[----:B------:R-:W0:Y:S01]  /*0000*/  LDC R1, c[0x0][0x28] ;  /* 0x00000a00ff017b82 */ /* 0x000e220000000800 */
[----:B------:R-:W1:Y:S07]  /*0010*/  S2R R3, SR_TID.X ;  /* 0x0000000000037919 */ /* 0x000e6e0000002100 */
[----:B------:R-:W2:Y:S01]  /*0020*/  LDC.64 R16, c[0x0][0x230] ;  /* 0x00008c00ff107b82 */ /* 0x000ea20000000a00 */
[----:B------:R-:W-:Y:S01]  /*0030*/  CS2R R6, SRZ ;  /* 0x0000000000067805 */ /* 0x000fe2000001ff00 */
[----:B------:R-:W-:Y:S01]  /*0040*/  ULDC.64 UR6, c[0x0][0x208] ;  /* 0x0000820000067ab9 */ /* 0x000fe20000000a00 */
[----:B------:R-:W3:Y:S05]  /*0050*/  S2R R2, SR_CTAID.X ;  /* 0x0000000000027919 */ /* 0x000eea0000002500 */
[----:B------:R-:W4:Y:S01]  /*0060*/  LDC.64 R18, c[0x0][0x258] ;  /* 0x00009600ff127b82 */ /* 0x000f220000000a00 */
[----:B------:R-:W-:Y:S01]  /*0070*/  HFMA2.MMA R36, -RZ, RZ, 0, 0 ;  /* 0x00000000ff247435 */ /* 0x000fe200000001ff */
[----:B------:R-:W-:-:S06]  /*0080*/  CS2R R28, SRZ ;  /* 0x00000000001c7805 */ /* 0x000fcc000001ff00 */
[----:B------:R-:W5:Y:S08]  /*0090*/  LDC.64 R24, c[0x0][0x220] ;  /* 0x00008800ff187b82 */ /* 0x000f700000000a00 */
[----:B------:R-:W5:Y:S01]  /*00a0*/  LDC.64 R12, c[0x0][0x238] ;  /* 0x00008e00ff0c7b82 */ /* 0x000f620000000a00 */
[----:B-1----:R-:W-:-:S07]  /*00b0*/  SHF.R.U32.HI R5, RZ, 0x2, R3 ;  /* 0x00000002ff057819 */ /* 0x002fce0000011603 */
[----:B------:R-:W1:Y:S01]  /*00c0*/  LDC.64 R10, c[0x0][0x240] ;  /* 0x00009000ff0a7b82 */ /* 0x000e620000000a00 */
[----:B---3--:R-:W-:Y:S02]  /*00d0*/  SHF.L.U32 R0, R2, 0x7, RZ ;  /* 0x0000000702007819 */ /* 0x008fe400000006ff */
[----:B------:R-:W-:Y:S02]  /*00e0*/  SHF.R.S32.HI R9, RZ, 0x18, R2 ;  /* 0x00000018ff097819 */ /* 0x000fe40000011402 */
[----:B------:R-:W-:-:S03]  /*00f0*/  SGXT.U32 R5, R5, 0x6 ;  /* 0x000000060505781a */ /* 0x000fc60000000000 */
[----:B------:R-:W3:Y:S01]  /*0100*/  LDC.64 R22, c[0x0][0x228] ;  /* 0x00008a00ff167b82 */ /* 0x000ee20000000a00 */
[----:B------:R-:W-:Y:S02]  /*0110*/  SGXT R9, R9, 0x1 ;  /* 0x000000010909781a */ /* 0x000fe40000000200 */
[----:B------:R-:W-:Y:S02]  /*0120*/  LOP3.LUT R14, R0, 0x40, R5, 0xfe, !PT ;  /* 0x00000040000e7812 */ /* 0x000fe400078efe05 */
[----:B------:R-:W-:Y:S02]  /*0130*/  LOP3.LUT R26, R0, R5, RZ, 0xfc, !PT ;  /* 0x00000005001a7212 */ /* 0x000fe400078efcff */
[----:B------:R-:W-:Y:S02]  /*0140*/  LEA.HI R2, R9, R14, RZ, 0x6 ;  /* 0x0000000e09027211 */ /* 0x000fe400078f30ff */
[----:B------:R-:W-:Y:S02]  /*0150*/  ISETP.GE.AND P2, PT, R14, 0x100, PT ;  /* 0x000001000e00780c */ /* 0x000fe40003f46270 */
[----:B------:R-:W-:-:S02]  /*0160*/  LOP3.LUT R27, R2, 0xffffffc0, RZ, 0xc0, !PT ;  /* 0xffffffc0021b7812 */ /* 0x000fc400078ec0ff */
[----:B------:R-:W-:Y:S02]  /*0170*/  LEA.HI R2, R9, R26, RZ, 0x6 ;  /* 0x0000001a09027211 */ /* 0x000fe400078f30ff */
[----:B------:R-:W-:Y:S02]  /*0180*/  IADD3 R27, R14, -R27, RZ ;  /* 0x8000001b0e1b7210 */ /* 0x000fe40007ffe0ff */
[----:B------:R-:W-:Y:S02]  /*0190*/  LOP3.LUT R33, R2, 0xffffffc0, RZ, 0xc0, !PT ;  /* 0xffffffc002217812 */ /* 0x000fe400078ec0ff */
[----:B------:R-:W-:Y:S01]  /*01a0*/  ISETP.GE.AND P1, PT, R26, 0x100, PT ;  /* 0x000001001a00780c */ /* 0x000fe20003f26270 */
[----:B--2---:R-:W-:Y:S01]  /*01b0*/  IMAD.WIDE R8, R27, 0x4, R16 ;  /* 0x000000041b087825 */ /* 0x004fe200078e0210 */
[----:B------:R-:W-:-:S04]  /*01c0*/  IADD3 R33, R26, -R33, RZ ;  /* 0x800000211a217210 */ /* 0x000fc80007ffe0ff */
[----:B------:R2:W3:Y:S01]  /*01d0*/  @!P2 LDG.E.EL R7, desc[UR6][R8.64] ;  /* 0x000000060807a981 */ /* 0x0004e2000c2e1900 */
[----:B----4-:R-:W-:-:S04]  /*01e0*/  IMAD.WIDE R34, R33, 0x4, R18 ;  /* 0x0000000421227825 */ /* 0x010fc800078e0212 */
[----:B------:R-:W-:Y:S02]  /*01f0*/  IMAD.WIDE R18, R27, 0x4, R18 ;  /* 0x000000041b127825 */ /* 0x000fe400078e0212 */
[----:B------:R4:W3:Y:S01]  /*0200*/  @!P1 LDG.E.EL R36, desc[UR6][R34.64] ;  /* 0x0000000622249981 */ /* 0x0008e2000c2e1900 */
[----:B------:R-:W-:Y:S01]  /*0210*/  CS2R R4, SRZ ;  /* 0x0000000000047805 */ /* 0x000fe2000001ff00 */
[--C-:B-----5:R-:W-:Y:S01]  /*0220*/  IMAD.WIDE R30, R33, 0x4, R24.reuse ;  /* 0x00000004211e7825 */ /* 0x120fe200078e0218 */
[----:B--2---:R-:W2:Y:S01]  /*0230*/  LDC.64 R8, c[0x0][0x250] ;  /* 0x00009400ff087b82 */ /* 0x004ea20000000a00 */
[----:B------:R5:W3:Y:S02]  /*0240*/  @!P2 LDG.E.EL R28, desc[UR6][R18.64] ;  /* 0x00000006121ca981 */ /* 0x000ae4000c2e1900 */
[----:B------:R-:W-:Y:S02]  /*0250*/  IMAD.WIDE R24, R27, 0x4, R24 ;  /* 0x000000041b187825 */ /* 0x000fe400078e0218 */
[----:B------:R1:W3:Y:S02]  /*0260*/  @!P1 LDG.E.EL R6, desc[UR6][R30.64] ;  /* 0x000000061e069981 */ /* 0x0002e4000c2e1900 */
[C---:B---3--:R-:W-:Y:S01]  /*0270*/  IMAD.WIDE R20, R33.reuse, 0x4, R22 ;  /* 0x0000000421147825 */ /* 0x048fe200078e0216 */
[----:B----4-:R-:W3:Y:S01]  /*0280*/  LDC.64 R34, c[0x0][0x260] ;  /* 0x00009800ff227b82 */ /* 0x010ee20000000a00 */
[----:B------:R-:W4:Y:S01]  /*0290*/  @!P2 LDG.E.EL R29, desc[UR6][R24.64] ;  /* 0x00000006181da981 */ /* 0x000f22000c2e1900 */
[----:B-----5:R-:W-:Y:S01]  /*02a0*/  CS2R R18, SRZ ;  /* 0x0000000000127805 */ /* 0x020fe2000001ff00 */
[----:B01----:R-:W-:-:S02]  /*02b0*/  IMAD.WIDE R30, R33, 0x4, R12 ;  /* 0x00000004211e7825 */ /* 0x003fc400078e020c */
[----:B------:R-:W5:Y:S02]  /*02c0*/  @!P1 LDG.E.EL R4, desc[UR6][R20.64] ;  /* 0x0000000614049981 */ /* 0x000f64000c2e1900 */
[----:B------:R-:W-:-:S05]  /*02d0*/  IMAD.WIDE R12, R27, 0x4, R12 ;  /* 0x000000041b0c7825 */ /* 0x000fca00078e020c */
[----:B------:R0:W4:Y:S02]  /*02e0*/  @!P2 LDG.E.EL R19, desc[UR6][R12.64] ;  /* 0x000000060c13a981 */ /* 0x000124000c2e1900 */
[----:B0-----:R-:W-:-:S05]  /*02f0*/  IMAD.WIDE R12, R33, 0x4, R10 ;  /* 0x00000004210c7825 */ /* 0x001fca00078e020a */
[----:B------:R0:W4:Y:S01]  /*0300*/  @!P1 LDG.E.EL R5, desc[UR6][R12.64] ;  /* 0x000000060c059981 */ /* 0x000122000c2e1900 */
[----:B------:R-:W-:Y:S01]  /*0310*/  CS2R R24, SRZ ;  /* 0x0000000000187805 */ /* 0x000fe2000001ff00 */
[----:B------:R-:W-:Y:S01]  /*0320*/  IMAD.WIDE R22, R27, 0x4, R22 ;  /* 0x000000041b167825 */ /* 0x000fe200078e0216 */
[----:B------:R-:W-:Y:S02]  /*0330*/  CS2R R20, SRZ ;  /* 0x0000000000147805 */ /* 0x000fe4000001ff00 */
[----:B------:R-:W-:Y:S01]  /*0340*/  MOV R2, RZ ;  /* 0x000000ff00027202 */ /* 0x000fe20000000f00 */
[----:B------:R-:W-:Y:S01]  /*0350*/  IMAD.WIDE R16, R33, 0x4, R16 ;  /* 0x0000000421107825 */ /* 0x000fe200078e0210 */
[----:B------:R-:W-:Y:S01]  /*0360*/  SHF.L.U32 R37, R3, 0x2, RZ ;  /* 0x0000000203257819 */ /* 0x000fe200000006ff */
[----:B------:R1:W4:Y:S01]  /*0370*/  @!P2 LDG.E.EL R25, desc[UR6][R22.64] ;  /* 0x000000061619a981 */ /* 0x000322000c2e1900 */
[----:B0-----:R-:W0:Y:S01]  /*0380*/  LDC.64 R12, c[0x0][0x248] ;  /* 0x00009200ff0c7b82 */ /* 0x001e220000000a00 */
[----:B------:R-:W-:Y:S01]  /*0390*/  IMAD.WIDE R10, R27, 0x4, R10 ;  /* 0x000000041b0a7825 */ /* 0x000fe200078e020a */
[----:B------:R-:W-:Y:S01]  /*03a0*/  HFMA2.MMA R15, -RZ, RZ, 0, 0 ;  /* 0x00000000ff0f7435 */ /* 0x000fe200000001ff */
[----:B------:R2:W4:Y:S01]  /*03b0*/  @!P1 LDG.E.EL R21, desc[UR6][R16.64] ;  /* 0x0000000610159981 */ /* 0x000522000c2e1900 */
[----:B------:R-:W-:-:S03]  /*03c0*/  LOP3.LUT R37, R37, 0xc, RZ, 0xc0, !PT ;  /* 0x0000000c25257812 */ /* 0x000fc600078ec0ff */
[----:B------:R2:W4:Y:S01]  /*03d0*/  @!P1 LDG.E.EL R2, desc[UR6][R30.64] ;  /* 0x000000061e029981 */ /* 0x000522000c2e1900 */
[----:B-1----:R-:W1:Y:S03]  /*03e0*/  LDC.64 R22, c[0x0][0x268] ;  /* 0x00009a00ff167b82 */ /* 0x002e660000000a00 */
[----:B------:R3:W4:Y:S01]  /*03f0*/  @!P2 LDG.E.EL R18, desc[UR6][R10.64] ;  /* 0x000000060a12a981 */ /* 0x000722000c2e1900 */
[--C-:B--2---:R-:W-:Y:S01]  /*0400*/  IMAD.WIDE R16, R33, 0x4, R8.reuse ;  /* 0x0000000421107825 */ /* 0x104fe200078e0208 */
[----:B------:R-:W-:Y:S02]  /*0410*/  LEA R26, R26, R37, 0x4 ;  /* 0x000000251a1a7211 */ /* 0x000fe400078e20ff */
[----:B------:R-:W-:Y:S01]  /*0420*/  CS2R R30, SRZ ;  /* 0x00000000001e7805 */ /* 0x000fe2000001ff00 */
[----:B------:R-:W-:Y:S01]  /*0430*/  IMAD.WIDE R8, R27, 0x4, R8 ;  /* 0x000000041b087825 */ /* 0x000fe200078e0208 */
[----:B------:R0:W2:Y:S03]  /*0440*/  @!P1 LDG.E.EL R24, desc[UR6][R16.64] ;  /* 0x0000000610189981 */ /* 0x0000a6000c2e1900 */
[----:B---3--:R-:W-:Y:S01]  /*0450*/  IMAD.WIDE R10, R33, 0x4, R34 ;  /* 0x00000004210a7825 */ /* 0x008fe200078e0222 */
[----:B------:R3:W2:Y:S04]  /*0460*/  @!P2 LDG.E.EL R31, desc[UR6][R8.64] ;  /* 0x00000006081fa981 */ /* 0x0006a8000c2e1900 */
[----:B------:R0:W2:Y:S02]  /*0470*/  @!P1 LDG.E.EL R15, desc[UR6][R10.64] ;  /* 0x000000060a0f9981 */ /* 0x0000a4000c2e1900 */
[----:B0-----:R-:W-:Y:S01]  /*0480*/  IMAD.WIDE R16, R26, 0x4, R12 ;  /* 0x000000041a107825 */ /* 0x001fe200078e020c */
[----:B---3--:R-:W-:-:S02]  /*0490*/  CS2R R8, SRZ ;  /* 0x0000000000087805 */ /* 0x008fc4000001ff00 */
[----:B------:R-:W-:-:S06]  /*04a0*/  CS2R R10, SRZ ;  /* 0x00000000000a7805 */ /* 0x000fcc000001ff00 */
[----:B------:R0:W3:Y:S01]  /*04b0*/  @!P1 LDG.E.128 R8, desc[UR6][R16.64] ;  /* 0x0000000610089981 */ /* 0x0000e2000c1e1d00 */
[----:B-1----:R-:W-:-:S05]  /*04c0*/  IMAD.WIDE R32, R33, 0x4, R22 ;  /* 0x0000000421207825 */ /* 0x002fca00078e0216 */
[----:B------:R1:W2:Y:S01]  /*04d0*/  @!P1 LDG.E.EL R20, desc[UR6][R32.64] ;  /* 0x0000000620149981 */ /* 0x0002a2000c2e1900 */
[----:B------:R-:W-:-:S05]  /*04e0*/  IMAD.WIDE R34, R27, 0x4, R34 ;  /* 0x000000041b227825 */ /* 0x000fca00078e0222 */
[----:B------:R1:W4:Y:S01]  /*04f0*/  @!P2 LDG.E.EL R30, desc[UR6][R34.64] ;  /* 0x00000006221ea981 */ /* 0x000322000c2e1900 */
[----:B0-----:R-:W-:Y:S01]  /*0500*/  LEA R17, R14, R37, 0x4 ;  /* 0x000000250e117211 */ /* 0x001fe200078e20ff */
[----:B------:R-:W-:-:S04]  /*0510*/  IMAD.WIDE R22, R27, 0x4, R22 ;  /* 0x000000041b167825 */ /* 0x000fc800078e0216 */
[----:B------:R-:W-:-:S04]  /*0520*/  FADD R7, R7, 9.9999997473787516356e-06 ;  /* 0x3727c5ac07077421 */ /* 0x000fc80000000000 */
[----:B-1----:R-:W0:Y:S01]  /*0530*/  MUFU.SQRT R32, R7 ;  /* 0x0000000700207308 */ /* 0x002e220000002000 */
[----:B------:R-:W-:Y:S01]  /*0540*/  FADD R36, R36, 9.9999997473787516356e-06 ;  /* 0x3727c5ac24247421 */ /* 0x000fe20000000000 */
[----:B------:R-:W-:-:S06]  /*0550*/  FADD R34, R28, 9.9999997473787516356e-06 ;  /* 0x3727c5ac1c227421 */ /* 0x000fcc0000000000 */
[----:B------:R-:W1:Y:S01]  /*0560*/  MUFU.SQRT R36, R36 ;  /* 0x0000002400247308 */ /* 0x000e620000002000 */
[----:B0-----:R-:W-:-:S07]  /*0570*/  FSETP.GT.AND P6, PT, R32, 8.50705917302346158658e+37, PT ;  /* 0x7e8000002000780b */ /* 0x001fce0003fc4000 */
[----:B------:R-:W0:Y:S01]  /*0580*/  MUFU.SQRT R34, R34 ;  /* 0x0000002200227308 */ /* 0x000e220000002000 */
[----:B------:R-:W-:Y:S02]  /*0590*/  FSETP.GEU.AND P5, PT, R32, 1.175494350822287508e-38, PT ;  /* 0x008000002000780b */ /* 0x000fe40003fae000 */
[----:B------:R-:W-:Y:S02]  /*05a0*/  MOV R7, 0x3e800000 ;  /* 0x3e80000000077802 */ /* 0x000fe40000000f00 */
[C---:B-1----:R-:W-:Y:S02]  /*05b0*/  FSETP.GT.AND P4, PT, R36.reuse, 8.50705917302346158658e+37, PT ;  /* 0x7e8000002400780b */ /* 0x042fe40003f84000 */
[----:B------:R-:W-:Y:S01]  /*05c0*/  FSETP.GEU.AND P3, PT, R36, 1.175494350822287508e-38, PT ;  /* 0x008000002400780b */ /* 0x000fe20003f6e000 */
[----:B------:R-:W-:Y:S01]  /*05d0*/  @P6 FMUL R32, R32, 0.25 ;  /* 0x3e80000020206820 */ /* 0x000fe20000400000 */
[----:B------:R-:W-:Y:S02]  /*05e0*/  FSEL R33, R7, 1, P6 ;  /* 0x3f80000007217808 */ /* 0x000fe40003000000 */
[----:B0-----:R-:W-:-:S03]  /*05f0*/  FSETP.GT.AND P0, PT, R34, 8.50705917302346158658e+37, PT ;  /* 0x7e8000002200780b */ /* 0x001fc60003f04000 */
[----:B------:R-:W-:Y:S01]  /*0600*/  @!P5 FMUL R32, R32, 16777216 ;  /* 0x4b8000002020d820 */ /* 0x000fe20000400000 */
[----:B------:R-:W-:-:S03]  /*0610*/  FSETP.GEU.AND P6, PT, R34, 1.175494350822287508e-38, PT ;  /* 0x008000002200780b */ /* 0x000fc60003fce000 */
[----:B------:R-:W0:Y:S01]  /*0620*/  MUFU.RCP R28, R32 ;  /* 0x00000020001c7308 */ /* 0x000e220000001000 */
[----:B------:R-:W-:-:S04]  /*0630*/  @P4 FMUL R36, R36, 0.25 ;  /* 0x3e80000024244820 */ /* 0x000fc80000400000 */
[----:B------:R-:W-:Y:S01]  /*0640*/  @!P3 FMUL R36, R36, 16777216 ;  /* 0x4b8000002424b820 */ /* 0x000fe20000400000 */
[----:B------:R-:W-:-:S03]  /*0650*/  @P0 FMUL R34, R34, 0.25 ;  /* 0x3e80000022220820 */ /* 0x000fc60000400000 */
[----:B------:R-:W1:Y:S01]  /*0660*/  MUFU.RCP R14, R36 ;  /* 0x00000024000e7308 */ /* 0x000e620000001000 */
[----:B------:R-:W-:Y:S01]  /*0670*/  @!P5 FMUL R33, R33, 16777216 ;  /* 0x4b8000002121d820 */ /* 0x000fe20000400000 */
[----:B------:R-:W-:-:S03]  /*0680*/  @!P6 FMUL R34, R34, 16777216 ;  /* 0x4b8000002222e820 */ /* 0x000fc60000400000 */
[----:B0-----:R-:W-:-:S03]  /*0690*/  FMUL R28, R28, R33 ;  /* 0x000000211c1c7220 */ /* 0x001fc60000400000 */
[----:B------:R-:W0:Y:S01]  /*06a0*/  MUFU.RCP R32, R34 ;  /* 0x0000002200207308 */ /* 0x000e220000001000 */
[C---:B------:R-:W-:Y:S02]  /*06b0*/  FSEL R33, R7.reuse, 1, P4 ;  /* 0x3f80000007217808 */ /* 0x040fe40002000000 */
[----:B------:R-:W-:-:S03]  /*06c0*/  FSEL R35, R7, 1, P0 ;  /* 0x3f80000007237808 */ /* 0x000fc60000000000 */
[----:B------:R-:W-:Y:S02]  /*06d0*/  @!P3 FMUL R33, R33, 16777216 ;  /* 0x4b8000002121b820 */ /* 0x000fe40000400000 */
[----:B------:R-:W-:Y:S02]  /*06e0*/  @!P6 FMUL R35, R35, 16777216 ;  /* 0x4b8000002323e820 */ /* 0x000fe40000400000 */
[----:B-1----:R-:W-:Y:S01]  /*06f0*/  FMUL R14, R14, R33 ;  /* 0x000000210e0e7220 */ /* 0x002fe20000400000 */
[----:B------:R-:W-:Y:S01]  /*0700*/  HFMA2.MMA R33, -RZ, RZ, 0, 0 ;  /* 0x00000000ff217435 */ /* 0x000fe200000001ff */
[----:B0-----:R-:W-:Y:S02]  /*0710*/  FMUL R32, R32, R35 ;  /* 0x0000002320207220 */ /* 0x001fe40000400000 */
[----:B------:R-:W0:Y:S07]  /*0720*/  LDC.64 R34, c[0x0][0x210] ;  /* 0x00008400ff227b82 */ /* 0x000e2e0000000a00 */
[----:B------:R2:W4:Y:S01]  /*0730*/  @!P2 LDG.E.EL R33, desc[UR6][R22.64] ;  /* 0x000000061621a981 */ /* 0x000522000c2e1900 */
[----:B---3--:R-:W-:-:S02]  /*0740*/  SEL R37, R10, RZ, !P1 ;  /* 0x000000ff0a257207 */ /* 0x008fc40004800000 */
[----:B------:R-:W-:Y:S02]  /*0750*/  SEL R11, R11, RZ, !P1 ;  /* 0x000000ff0b0b7207 */ /* 0x000fe40004800000 */
[----:B------:R-:W-:Y:S02]  /*0760*/  SEL R27, R8, RZ, !P1 ;  /* 0x000000ff081b7207 */ /* 0x000fe40004800000 */
[----:B------:R-:W-:Y:S01]  /*0770*/  SEL R9, R9, RZ, !P1 ;  /* 0x000000ff09097207 */ /* 0x000fe20004800000 */
[--C-:B--2---:R-:W-:Y:S01]  /*0780*/  FADD R23, R37, -R24.reuse ;  /* 0x8000001825177221 */ /* 0x104fe20000000000 */
[--C-:B------:R-:W-:Y:S01]  /*0790*/  FADD R16, R11, -R24.reuse ;  /* 0x800000180b107221 */ /* 0x100fe20000000000 */
[--C-:B------:R-:W-:Y:S02]  /*07a0*/  FADD R27, R27, -R24.reuse ;  /* 0x800000181b1b7221 */ /* 0x100fe40000000000 */
[----:B------:R-:W-:Y:S01]  /*07b0*/  FADD R24, R9, -R24 ;  /* 0x8000001809187221 */ /* 0x000fe20000000000 */
[----:B------:R-:W-:-:S04]  /*07c0*/  IMAD.WIDE R36, R17, 0x4, R12 ;  /* 0x0000000411247825 */ /* 0x000fc800078e020c */
[C---:B------:R-:W-:Y:S01]  /*07d0*/  FMUL R23, R14.reuse, R23 ;  /* 0x000000170e177220 */ /* 0x040fe20000400000 */
[C---:B------:R-:W-:Y:S01]  /*07e0*/  FMUL R13, R14.reuse, R16 ;  /* 0x000000100e0d7220 */ /* 0x040fe20000400000 */
[C---:B------:R-:W-:Y:S01]  /*07f0*/  FMUL R27, R14.reuse, R27 ;  /* 0x0000001b0e1b7220 */ /* 0x040fe20000400000 */
[----:B------:R-:W-:Y:S02]  /*0800*/  CS2R R8, SRZ ;  /* 0x0000000000087805 */ /* 0x000fe4000001ff00 */
[----:B------:R-:W-:Y:S01]  /*0810*/  CS2R R10, SRZ ;  /* 0x00000000000a7805 */ /* 0x000fe2000001ff00 */
[----:B------:R-:W-:Y:S01]  /*0820*/  FMUL R14, R14, R24 ;  /* 0x000000180e0e7220 */ /* 0x000fe20000400000 */
[-CC-:B------:R-:W-:Y:S01]  /*0830*/  FFMA R24, R23, R15.reuse, R20.reuse ;  /* 0x0000000f17187223 */ /* 0x180fe20000000014 */
[-CC-:B------:R-:W-:Y:S01]  /*0840*/  FFMA R23, R13, R15.reuse, R20.reuse ;  /* 0x0000000f0d177223 */ /* 0x180fe20000000014 */
[-CC-:B------:R-:W-:Y:S01]  /*0850*/  FFMA R22, R27, R15.reuse, R20.reuse ;  /* 0x0000000f1b167223 */ /* 0x180fe20000000014 */
[----:B------:R-:W-:Y:S01]  /*0860*/  FFMA R20, R14, R15, R20 ;  /* 0x0000000f0e147223 */ /* 0x000fe20000000014 */
[----:B------:R-:W-:Y:S01]  /*0870*/  HFMA2.MMA R15, -RZ, RZ, 0, 0 ;  /* 0x00000000ff0f7435 */ /* 0x000fe200000001ff */
[----:B------:R-:W2:Y:S01]  /*0880*/  @!P2 LDG.E.128 R8, desc[UR6][R36.64] ;  /* 0x000000062408a981 */ /* 0x000ea2000c1e1d00 */
[----:B------:R-:W-:-:S02]  /*0890*/  CS2R R12, SRZ ;  /* 0x00000000000c7805 */ /* 0x000fc4000001ff00 */
[----:B------:R-:W-:Y:S01]  /*08a0*/  MOV R14, RZ ;  /* 0x000000ff000e7202 */ /* 0x000fe20000000f00 */
[----:B0-----:R-:W-:-:S05]  /*08b0*/  IMAD.WIDE R16, R17, 0x4, R34 ;  /* 0x0000000411107825 */ /* 0x001fca00078e0222 */
[----:B------:R-:W3:Y:S01]  /*08c0*/  @!P2 LDG.E.128 R12, desc[UR6][R16.64] ;  /* 0x00000006100ca981 */ /* 0x000ee2000c1e1d00 */
[----:B------:R-:W-:Y:S01]  /*08d0*/  IMAD.WIDE R26, R26, 0x4, R34 ;  /* 0x000000041a1a7825 */ /* 0x000fe200078e0222 */
[----:B--2---:R-:W-:Y:S02]  /*08e0*/  SEL R34, R10, RZ, !P2 ;  /* 0x000000ff0a227207 */ /* 0x004fe40005000000 */
[----:B------:R-:W-:Y:S02]  /*08f0*/  SEL R36, R11, RZ, !P2 ;  /* 0x000000ff0b247207 */ /* 0x000fe40005000000 */
[----:B------:R-:W-:Y:S02]  /*0900*/  SEL R8, R8, RZ, !P2 ;  /* 0x000000ff08087207 */ /* 0x000fe40005000000 */
[----:B------:R-:W-:Y:S01]  /*0910*/  SEL R10, R9, RZ, !P2 ;  /* 0x000000ff090a7207 */ /* 0x000fe20005000000 */
[--C-:B------:R-:W-:Y:S01]  /*0920*/  FADD R9, R34, -R31.reuse ;  /* 0x8000001f22097221 */ /* 0x100fe20000000000 */
[--C-:B------:R-:W-:Y:S01]  /*0930*/  FADD R11, R36, -R31.reuse ;  /* 0x8000001f240b7221 */ /* 0x100fe20000000000 */
[----:B------:R-:W-:-:S02]  /*0940*/  FADD R35, R8, -R31 ;  /* 0x8000001f08237221 */ /* 0x000fc40000000000 */
[----:B------:R-:W-:Y:S01]  /*0950*/  FADD R31, R10, -R31 ;  /* 0x8000001f0a1f7221 */ /* 0x000fe20000000000 */
[C---:B------:R-:W-:Y:S01]  /*0960*/  FMUL R34, R32.reuse, R9 ;  /* 0x0000000920227220 */ /* 0x040fe20000400000 */
[C---:B------:R-:W-:Y:S01]  /*0970*/  FMUL R10, R32.reuse, R11 ;  /* 0x0000000b200a7220 */ /* 0x040fe20000400000 */
[----:B------:R-:W-:Y:S01]  /*0980*/  FMUL R36, R32, R35 ;  /* 0x0000002320247220 */ /* 0x000fe20000400000 */
[----:B---3--:R-:W-:Y:S01]  /*0990*/  SEL R8, R12, RZ, !P2 ;  /* 0x000000ff0c087207 */ /* 0x008fe20005000000 */
[----:B------:R-:W-:Y:S01]  /*09a0*/  FMUL R9, R32, R31 ;  /* 0x0000001f20097220 */ /* 0x000fe20000400000 */
[----:B------:R-:W-:Y:S01]  /*09b0*/  SEL R12, R13, RZ, !P2 ;  /* 0x000000ff0d0c7207 */ /* 0x000fe20005000000 */
[-CC-:B----4-:R-:W-:Y:S01]  /*09c0*/  FFMA R34, R34, R30.reuse, R33.reuse ;  /* 0x0000001e22227223 */ /* 0x190fe20000000021 */
[----:B------:R-:W-:Y:S01]  /*09d0*/  SEL R14, R14, RZ, !P2 ;  /* 0x000000ff0e0e7207 */ /* 0x000fe20005000000 */
[-CC-:B------:R-:W-:Y:S01]  /*09e0*/  FFMA R31, R10, R30.reuse, R33.reuse ;  /* 0x0000001e0a1f7223 */ /* 0x180fe20000000021 */
[----:B------:R-:W-:Y:S01]  /*09f0*/  SEL R11, R15, RZ, !P2 ;  /* 0x000000ff0f0b7207 */ /* 0x000fe20005000000 */
[-CC-:B------:R-:W-:Y:S01]  /*0a00*/  FFMA R32, R36, R30.reuse, R33.reuse ;  /* 0x0000001e24207223 */ /* 0x180fe20000000021 */
[----:B------:R-:W-:Y:S01]  /*0a10*/  FFMA R30, R9, R30, R33 ;  /* 0x0000001e091e7223 */ /* 0x000fe20000000021 */
[--C-:B------:R-:W-:Y:S01]  /*0a20*/  FADD R9, R12, R29.reuse ;  /* 0x0000001d0c097221 */ /* 0x100fe20000000000 */
[--C-:B------:R-:W-:Y:S01]  /*0a30*/  FADD R10, R14, R29.reuse ;  /* 0x0000001d0e0a7221 */ /* 0x100fe20000000000 */
[--C-:B------:R-:W-:Y:S01]  /*0a40*/  FADD R11, R11, R29.reuse ;  /* 0x0000001d0b0b7221 */ /* 0x100fe20000000000 */
[----:B------:R-:W-:Y:S01]  /*0a50*/  FADD R8, R8, R29 ;  /* 0x0000001d08087221 */ /* 0x000fe20000000000 */
[--C-:B------:R-:W-:Y:S01]  /*0a60*/  FADD R13, R9, -R25.reuse ;  /* 0x80000019090d7221 */ /* 0x100fe20000000000 */
[----:B------:R-:W-:Y:S01]  /*0a70*/  HFMA2.MMA R15, -RZ, RZ, 0, 0 ;  /* 0x00000000ff0f7435 */ /* 0x000fe200000001ff */
[--C-:B------:R-:W-:Y:S01]  /*0a80*/  FADD R35, R10, -R25.reuse ;  /* 0x800000190a237221 */ /* 0x100fe20000000000 */
[--C-:B------:R-:W-:Y:S01]  /*0a90*/  FADD R33, R11, -R25.reuse ;  /* 0x800000190b217221 */ /* 0x100fe20000000000 */
[----:B------:R-:W-:Y:S01]  /*0aa0*/  FADD R29, R8, -R25 ;  /* 0x80000019081d7221 */ /* 0x000fe20000000000 */
[----:B------:R-:W-:Y:S01]  /*0ab0*/  FMUL R25, R28, R13 ;  /* 0x0000000d1c197220 */ /* 0x000fe20000400000 */
[----:B------:R-:W-:-:S02]  /*0ac0*/  CS2R R12, SRZ ;  /* 0x00000000000c7805 */ /* 0x000fc4000001ff00 */
[----:B------:R-:W-:-:S06]  /*0ad0*/  MOV R14, RZ ;  /* 0x000000ff000e7202 */ /* 0x000fcc0000000f00 */
[----:B------:R-:W2:Y:S01]  /*0ae0*/  @!P1 LDG.E.128 R12, desc[UR6][R26.64] ;  /* 0x000000061a0c9981 */ /* 0x000ea2000c1e1d00 */
[----:B------:R-:W-:-:S04]  /*0af0*/  FADD R36, R21, 9.9999997473787516356e-06 ;  /* 0x3727c5ac15247421 */ /* 0x000fc80000000000 */
[----:B------:R-:W0:Y:S02]  /*0b00*/  MUFU.SQRT R21, R36 ;  /* 0x0000002400157308 */ /* 0x000e240000002000 */
[C---:B0-----:R-:W-:Y:S02]  /*0b10*/  FSETP.GT.AND P0, PT, R21.reuse, 8.50705917302346158658e+37, PT ;  /* 0x7e8000001500780b */ /* 0x041fe40003f04000 */
[----:B------:R-:W-:-:S11]  /*0b20*/  FSETP.GEU.AND P3, PT, R21, 1.175494350822287508e-38, PT ;  /* 0x008000001500780b */ /* 0x000fd60003f6e000 */
[----:B------:R-:W-:-:S04]  /*0b30*/  @P0 FMUL R21, R21, 0.25 ;  /* 0x3e80000015150820 */ /* 0x000fc80000400000 */
[----:B------:R-:W-:Y:S01]  /*0b40*/  @!P3 FMUL R21, R21, 16777216 ;  /* 0x4b8000001515b820 */ /* 0x000fe20000400000 */
[C---:B------:R-:W-:Y:S01]  /*0b50*/  FMUL R35, R28.reuse, R35 ;  /* 0x000000231c237220 */ /* 0x040fe20000400000 */
[C---:B------:R-:W-:Y:S01]  /*0b60*/  FMUL R33, R28.reuse, R33 ;  /* 0x000000211c217220 */ /* 0x040fe20000400000 */
[----:B------:R-:W-:-:S03]  /*0b70*/  FMUL R29, R28, R29 ;  /* 0x0000001d1c1d7220 */ /* 0x000fc60000400000 */
[----:B------:R-:W0:Y:S01]  /*0b80*/  MUFU.RCP R21, R21 ;  /* 0x0000001500157308 */ /* 0x000e220000001000 */
[-CC-:B------:R-:W-:Y:S01]  /*0b90*/  FFMA R35, R35, R19.reuse, R18.reuse ;  /* 0x0000001323237223 */ /* 0x180fe20000000012 */
[-CC-:B------:R-:W-:Y:S01]  /*0ba0*/  FFMA R28, R33, R19.reuse, R18.reuse ;  /* 0x00000013211c7223 */ /* 0x180fe20000000012 */
[-CC-:B------:R-:W-:Y:S01]  /*0bb0*/  FFMA R25, R25, R19.reuse, R18.reuse ;  /* 0x0000001319197223 */ /* 0x180fe20000000012 */
[----:B------:R-:W-:Y:S01]  /*0bc0*/  FFMA R29, R29, R19, R18 ;  /* 0x000000131d1d7223 */ /* 0x000fe20000000012 */
[----:B------:R-:W-:-:S05]  /*0bd0*/  FSEL R18, R7, 1, P0 ;  /* 0x3f80000007127808 */ /* 0x000fca0000000000 */
[----:B------:R-:W-:Y:S01]  /*0be0*/  @!P3 FMUL R18, R18, 16777216 ;  /* 0x4b8000001212b820 */ /* 0x000fe20000400000 */
[----:B------:R-:W-:-:S03]  /*0bf0*/  FSETP.GEU.AND P5, PT, R25, -R30, PT ;  /* 0x8000001e1900720b */ /* 0x000fc60003fae000 */
[----:B0-----:R-:W-:Y:S01]  /*0c00*/  FMUL R7, R21, R18 ;  /* 0x0000001215077220 */ /* 0x001fe20000400000 */
[C---:B------:R-:W-:Y:S01]  /*0c10*/  FSETP.GEU.AND P4, PT, R32.reuse, -R29, PT ;  /* 0x8000001d2000720b */ /* 0x040fe20003f8e000 */
[----:B------:R-:W-:Y:S01]  /*0c20*/  FADD R30, R25, R30 ;  /* 0x0000001e191e7221 */ /* 0x000fe20000000000 */
[----:B------:R-:W-:-:S04]  /*0c30*/  FADD R32, R32, R29 ;  /* 0x0000001d20207221 */ /* 0x000fc80000000000 */
[----:B------:R-:W-:Y:S02]  /*0c40*/  FSEL R30, R30, RZ, P5 ;  /* 0x000000ff1e1e7208 */ /* 0x000fe40002800000 */
[----:B------:R-:W-:Y:S01]  /*0c50*/  FSETP.GEU.AND P0, PT, R35, -R34, PT ;  /* 0x800000222300720b */ /* 0x000fe20003f0e000 */
[----:B------:R-:W-:Y:S01]  /*0c60*/  FADD R34, R34, R35 ;  /* 0x0000002322227221 */ /* 0x000fe20000000000 */
[----:B------:R-:W-:Y:S01]  /*0c70*/  FSETP.GEU.AND P3, PT, R28, -R31, PT ;  /* 0x8000001f1c00720b */ /* 0x000fe20003f6e000 */
[----:B------:R-:W-:-:S05]  /*0c80*/  FADD R28, R31, R28 ;  /* 0x0000001c1f1c7221 */ /* 0x000fca0000000000 */
[----:B------:R-:W-:Y:S01]  /*0c90*/  FSEL R28, R28, RZ, P3 ;  /* 0x000000ff1c1c7208 */ /* 0x000fe20001800000 */
[----:B------:R-:W0:Y:S01]  /*0ca0*/  S2UR UR5, SR_CgaCtaId ;  /* 0x00000000000579c3 */ /* 0x000e220000008800 */
[----:B------:R-:W-:Y:S02]  /*0cb0*/  UMOV UR4, 0x400 ;  /* 0x0000040000047882 */ /* 0x000fe40000000000 */
[----:B0-----:R-:W-:Y:S01]  /*0cc0*/  UPRMT UR4, UR5, 0x654, UR4 ;  /* 0x0000065405047896 */ /* 0x001fe20008000004 */
[----:B--2---:R-:W-:Y:S02]  /*0cd0*/  SEL R13, R13, RZ, !P1 ;  /* 0x000000ff0d0d7207 */ /* 0x004fe40004800000 */
[----:B------:R-:W-:Y:S02]  /*0ce0*/  SEL R19, R12, RZ, !P1 ;  /* 0x000000ff0c137207 */ /* 0x000fe40004800000 */
[----:B------:R-:W-:Y:S01]  /*0cf0*/  SEL R21, R14, RZ, !P1 ;  /* 0x000000ff0e157207 */ /* 0x000fe20004800000 */
[--C-:B------:R-:W-:Y:S01]  /*0d00*/  FADD R13, R13, R6.reuse ;  /* 0x000000060d0d7221 */ /* 0x100fe20000000000 */
[----:B------:R-:W-:Y:S01]  /*0d10*/  SEL R15, R15, RZ, !P1 ;  /* 0x000000ff0f0f7207 */ /* 0x000fe20004800000 */
[----:B------:R-:W-:-:S02]  /*0d20*/  FADD R12, R19, R6 ;  /* 0x00000006130c7221 */ /* 0x000fc40000000000 */
[----:B------:R-:W-:Y:S01]  /*0d30*/  FADD R14, R21, R6 ;  /* 0x00000006150e7221 */ /* 0x000fe20000000000 */
[--C-:B-----5:R-:W-:Y:S01]  /*0d40*/  FADD R18, R13, -R4.reuse ;  /* 0x800000040d127221 */ /* 0x120fe20000000000 */
[----:B------:R-:W-:Y:S01]  /*0d50*/  FADD R36, R12, -R4 ;  /* 0x800000040c247221 */ /* 0x000fe20000000000 */
[----:B------:R-:W-:Y:S01]  /*0d60*/  FADD R15, R15, R6 ;  /* 0x000000060f0f7221 */ /* 0x000fe20000000000 */
[--C-:B------:R-:W-:Y:S01]  /*0d70*/  FADD R6, R14, -R4.reuse ;  /* 0x800000040e067221 */ /* 0x100fe20000000000 */
[C---:B------:R-:W-:Y:S01]  /*0d80*/  FMUL R19, R7.reuse, R18 ;  /* 0x0000001207137220 */ /* 0x040fe20000400000 */
[----:B------:R-:W-:Y:S01]  /*0d90*/  FSEL R21, R32, RZ, P4 ;  /* 0x000000ff20157208 */ /* 0x000fe20002000000 */
[----:B------:R-:W-:Y:S01]  /*0da0*/  FMUL R36, R7, R36 ;  /* 0x0000002407247220 */ /* 0x000fe20000400000 */
[----:B------:R-:W-:Y:S01]  /*0db0*/  FADD R18, R15, -R4 ;  /* 0x800000040f127221 */ /* 0x000fe20000000000 */
[----:B------:R-:W-:Y:S01]  /*0dc0*/  FMUL R6, R7, R6 ;  /* 0x0000000607067220 */ /* 0x000fe20000400000 */
[-C--:B------:R-:W-:Y:S01]  /*0dd0*/  FFMA R19, R19, R2.reuse, R5 ;  /* 0x0000000213137223 */ /* 0x080fe20000000005 */
[----:B------:R-:W-:Y:S01]  /*0de0*/  FADD R4, R30, R21 ;  /* 0x000000151e047221 */ /* 0x000fe20000000000 */
[--C-:B------:R-:W-:Y:S01]  /*0df0*/  FFMA R21, R36, R2, R5.reuse ;  /* 0x0000000224157223 */ /* 0x100fe20000000005 */
[----:B------:R-:W-:Y:S01]  /*0e00*/  FMUL R18, R7, R18 ;  /* 0x0000001207127220 */ /* 0x000fe20000400000 */
[----:B------:R-:W-:Y:S01]  /*0e10*/  FFMA R7, R6, R2, R5 ;  /* 0x0000000206077223 */ /* 0x000fe20000000005 */
[C---:B------:R-:W-:Y:S01]  /*0e20*/  FSETP.GEU.AND P6, PT, R19.reuse, -R20, PT ;  /* 0x800000141300720b */ /* 0x040fe20003fce000 */
[----:B------:R-:W-:Y:S01]  /*0e30*/  FADD R19, R19, R20 ;  /* 0x0000001413137221 */ /* 0x000fe20000000000 */
[C---:B------:R-:W-:Y:S01]  /*0e40*/  FADD R6, R22.reuse, R21 ;  /* 0x0000001516067221 */ /* 0x040fe20000000000 */
[----:B------:R-:W-:Y:S01]  /*0e50*/  FSETP.GEU.AND P5, PT, R22, -R21, PT ;  /* 0x800000151600720b */ /* 0x000fe20003fae000 */
[----:B------:R-:W-:Y:S01]  /*0e60*/  FFMA R18, R18, R2, R5 ;  /* 0x0000000212127223 */ /* 0x000fe20000000005 */
[----:B------:R-:W-:Y:S01]  /*0e70*/  FSETP.GEU.AND P4, PT, R7, -R24, PT ;  /* 0x800000180700720b */ /* 0x000fe20003f8e000 */
[----:B------:R-:W-:Y:S01]  /*0e80*/  FADD R7, R24, R7 ;  /* 0x0000000718077221 */ /* 0x000fe20000000000 */
[----:B------:R-:W-:-:S02]  /*0e90*/  FSEL R19, R19, RZ, P6 ;  /* 0x000000ff13137208 */ /* 0x000fc40003000000 */
[----:B------:R-:W-:Y:S02]  /*0ea0*/  FSEL R6, R6, RZ, P5 ;  /* 0x000000ff06067208 */ /* 0x000fe40002800000 */
[----:B------:R-:W-:Y:S01]  /*0eb0*/  FSETP.GEU.AND P5, PT, R18, -R23, PT ;  /* 0x800000171200720b */ /* 0x000fe20003fae000 */
[----:B------:R-:W-:Y:S01]  /*0ec0*/  FADD R18, R23, R18 ;  /* 0x0000001217127221 */ /* 0x000fe20000000000 */
[----:B------:R-:W-:Y:S01]  /*0ed0*/  FSEL R5, R34, RZ, P0 ;  /* 0x000000ff22057208 */ /* 0x000fe20000000000 */
[----:B------:R-:W-:Y:S01]  /*0ee0*/  FADD R6, R19, R6 ;  /* 0x0000000613067221 */ /* 0x000fe20000000000 */
[----:B------:R-:W-:Y:S02]  /*0ef0*/  FSEL R7, R7, RZ, P4 ;  /* 0x000000ff07077208 */ /* 0x000fe40002000000 */
[----:B------:R-:W-:Y:S01]  /*0f00*/  FSEL R18, R18, RZ, P5 ;  /* 0x000000ff12127208 */ /* 0x000fe20002800000 */
[----:B------:R-:W-:Y:S02]  /*0f10*/  FADD R5, R5, R4 ;  /* 0x0000000405057221 */ /* 0x000fe40000000000 */
[----:B------:R-:W-:-:S02]  /*0f20*/  FADD R7, R7, R6 ;  /* 0x0000000607077221 */ /* 0x000fc40000000000 */
[----:B------:R-:W-:Y:S02]  /*0f30*/  FADD R5, R28, R5 ;  /* 0x000000051c057221 */ /* 0x000fe40000000000 */
[----:B------:R-:W-:-:S03]  /*0f40*/  FADD R7, R18, R7 ;  /* 0x0000000712077221 */ /* 0x000fc60000000000 */
[----:B------:R-:W-:Y:S02]  /*0f50*/  FSEL R5, R5, RZ, !P2 ;  /* 0x000000ff05057208 */ /* 0x000fe40005000000 */
[----:B------:R-:W-:-:S03]  /*0f60*/  FSEL R7, R7, RZ, !P1 ;  /* 0x000000ff07077208 */ /* 0x000fc60004800000 */
[----:B------:R-:W0:Y:S04]  /*0f70*/  SHFL.BFLY PT, R4, R5, 0x2, 0x1f ;  /* 0x0c401f0005047f89 */ /* 0x000e2800000e0000 */
[----:B------:R-:W1:Y:S01]  /*0f80*/  SHFL.BFLY PT, R2, R7, 0x2, 0x1f ;  /* 0x0c401f0007027f89 */ /* 0x000e6200000e0000 */
[----:B0-----:R-:W-:Y:S01]  /*0f90*/  FADD R4, R5, R4 ;  /* 0x0000000405047221 */ /* 0x001fe20000000000 */
[----:B-1----:R-:W-:-:S04]  /*0fa0*/  FADD R2, R7, R2 ;  /* 0x0000000207027221 */ /* 0x002fc80000000000 */
[----:B------:R-:W0:Y:S04]  /*0fb0*/  SHFL.BFLY PT, R21, R4, 0x1, 0x1f ;  /* 0x0c201f0004157f89 */ /* 0x000e2800000e0000 */
[----:B------:R-:W1:Y:S01]  /*0fc0*/  SHFL.BFLY PT, R19, R2, 0x1, 0x1f ;  /* 0x0c201f0002137f89 */ /* 0x000e6200000e0000 */
[----:B------:R-:W-:-:S04]  /*0fd0*/  SHF.R.U32.HI R6, RZ, 0x2, R3 ;  /* 0x00000002ff067819 */ /* 0x000fc80000011603 */
[----:B------:R-:W-:-:S04]  /*0fe0*/  SGXT.U32 R6, R6, 0x6 ;  /* 0x000000060606781a */ /* 0x000fc80000000000 */
[----:B------:R-:W-:Y:S01]  /*0ff0*/  LEA R6, R6, UR4, 0x2 ;  /* 0x0000000406067c11 */ /* 0x000fe2000f8e10ff */
[----:B0-----:R-:W-:Y:S01]  /*1000*/  FADD R21, R4, R21 ;  /* 0x0000001504157221 */ /* 0x001fe20000000000 */
[----:B------:R-:W-:Y:S01]  /*1010*/  LOP3.LUT R7, R3, 0x7f, RZ, 0xc0, !PT ;  /* 0x0000007f03077812 */ /* 0x000fe200078ec0ff */
[----:B------:R-:W0:Y:S01]  /*1020*/  LDC.64 R4, c[0x0][0x218] ;  /* 0x00008600ff047b82 */ /* 0x000e220000000a00 */
[----:B-1----:R-:W-:Y:S02]  /*1030*/  FADD R19, R2, R19 ;  /* 0x0000001302137221 */ /* 0x002fe40000000000 */
[----:B------:R1:W-:Y:S04]  /*1040*/  STS [R6+0x100], R21 ;  /* 0x0001001506007388 */ /* 0x0003e80000000800 */
[----:B------:R1:W-:Y:S01]  /*1050*/  STS [R6], R19 ;  /* 0x0000001306007388 */ /* 0x0003e20000000800 */
[----:B------:R-:W-:Y:S01]  /*1060*/  BAR.SYNC.DEFER_BLOCKING 0x0 ;  /* 0x0000000000007b1d */ /* 0x000fe20000010000 */
[----:B------:R-:W-:-:S02]  /*1070*/  LEA R7, R7, UR4, 0x2 ;  /* 0x0000000407077c11 */ /* 0x000fc4000f8e10ff */
[----:B------:R-:W-:Y:S02]  /*1080*/  LOP3.LUT P0, RZ, R3, 0x80, RZ, 0xc0, !PT ;  /* 0x0000008003ff7812 */ /* 0x000fe4000780c0ff */
[----:B------:R-:W-:-:S04]  /*1090*/  LOP3.LUT R3, R0, 0x7f, R3, 0xf8, !PT ;  /* 0x0000007f00037812 */ /* 0x000fc800078ef803 */
[C---:B------:R-:W-:Y:S01]  /*10a0*/  ISETP.LT.AND P0, PT, R3.reuse, 0x100, !P0 ;  /* 0x000001000300780c */ /* 0x040fe20004701270 */
[----:B------:R1:W-:Y:S04]  /*10b0*/  @!P1 STG.E.128 desc[UR6][R26.64], R12 ;  /* 0x0000000c1a009986 */ /* 0x0003e8000c101d06 */
[----:B------:R-:W2:Y:S04]  /*10c0*/  LDS R7, [R7] ;  /* 0x0000000007077984 */ /* 0x000ea80000000800 */
[----:B------:R1:W-:Y:S01]  /*10d0*/  @!P2 STG.E.128 desc[UR6][R16.64], R8 ;  /* 0x000000081000a986 */ /* 0x0003e2000c101d06 */
[----:B0-----:R-:W-:Y:S01]  /*10e0*/  IMAD.WIDE R2, R3, 0x4, R4 ;  /* 0x0000000403027825 */ /* 0x001fe200078e0204 */
[----:B------:R-:W-:Y:S06]  /*10f0*/  BAR.SYNC.DEFER_BLOCKING 0x0 ;  /* 0x0000000000007b1d */ /* 0x000fec0000010000 */
[----:B-1----:R-:W-:Y:S05]  /*1100*/  @!P0 EXIT ;  /* 0x000000000000894d */ /* 0x002fea0003800000 */
[----:B--2---:R-:W-:-:S05]  /*1110*/  FMUL R7, R7, 0.0625 ;  /* 0x3d80000007077820 */ /* 0x004fca0000400000 */
[----:B------:R-:W-:Y:S01]  /*1120*/  STG.E desc[UR6][R2.64], R7 ;  /* 0x0000000702007986 */ /* 0x000fe2000c101906 */
[----:B------:R-:W-:Y:S05]  /*1130*/  EXIT ;  /* 0x000000000000794d */ /* 0x000fea0003800000 */
.L_x_0:
[----:B------:R-:W-:-:S00]  /*1140*/  BRA `(.L_x_0) ;  /* 0xfffffffc00fc7947 */ /* 0x000fc0000383ffff */
[----:B------:R-:W-:-:S00]  /*1150*/  NOP ;  /* 0x0000000000007918 */ /* 0x000fc00000000000 */
        /* <DEDUP_REMOVED lines=10> */
.L_x_1:


//--------------------- .nv.global.init           --------------------------
	.section	.nv.global.init,"aw",@progbits
.nv.global.init:
	.type		_$_str,@object
	.size		_$_str,(_$_str_$_2 - _$_str)
_$_str:
        /*0000*/ 	.byte	0x5f, 0x5f, 0x43, 0x55, 0x44, 0x41, 0x5f, 0x46, 0x54, 0x5a, 0x00
	.type		_$_str_$_2,@object
	.size		_$_str_$_2,(.L_1 - _$_str_$_2)
_$_str_$_2:
        /*000b*/ 	.byte	0x5f, 0x5f, 0x43, 0x55, 0x44, 0x41, 0x5f, 0x50, 0x52, 0x45, 0x43, 0x5f, 0x53, 0x51, 0x52, 0x54
        /*001b*/ 	.byte	0x00
.L_1:


//--------------------- .nv.shared.triton_per_fused__native_batch_norm_legit_no_training_add_convolution_mean_relu_13 --------------------------
	.section	.nv.shared.triton_per_fused__native_batch_norm_legit_no_training_add_convolution_mean_relu_13,"aw",@nobits
	.sectionflags	@""
	.align	16
	.zero		1024


//--------------------- .nv.constant0.triton_per_fused__native_batch_norm_legit_no_training_add_convolution_mean_relu_13 --------------------------
	.section	.nv.constant0.triton_per_fused__native_batch_norm_legit_no_training_add_convolution_mean_relu_13,"a",@progbits
	.sectionflags	@""
	.align	4
.nv.constant0.triton_per_fused__native_batch_norm_legit_no_training_add_convolution_mean_relu_13:
	.zero		632
